//
// Generated by NVIDIA NVVM Compiler
//
// Compiler Build ID: CL-36424714
// Cuda compilation tools, release 13.0, V13.0.88
// Based on NVVM 20.0.0
//

.version 9.0
.target sm_100
.address_size 64

	// .globl	_Z6conv1DPdS_S_ii

.visible .entry _Z6conv1DPdS_S_ii(
	.param .u64 .ptr .align 1 _Z6conv1DPdS_S_ii_param_0,
	.param .u64 .ptr .align 1 _Z6conv1DPdS_S_ii_param_1,
	.param .u64 .ptr .align 1 _Z6conv1DPdS_S_ii_param_2,
	.param .u32 _Z6conv1DPdS_S_ii_param_3,
	.param .u32 _Z6conv1DPdS_S_ii_param_4
)
{
	.reg .pred 	%p<55>;
	.reg .b32 	%r<43>;
	.reg .b64 	%rd<47>;
	.reg .b64 	%fd<96>;

	ld.param.u64 	%rd7, [_Z6conv1DPdS_S_ii_param_0];
	ld.param.u64 	%rd8, [_Z6conv1DPdS_S_ii_param_1];
	ld.param.u64 	%rd6, [_Z6conv1DPdS_S_ii_param_2];
	ld.param.u32 	%r28, [_Z6conv1DPdS_S_ii_param_3];
	ld.param.u32 	%r29, [_Z6conv1DPdS_S_ii_param_4];
	cvta.to.global.u64 	%rd1, %rd8;
	cvta.to.global.u64 	%rd2, %rd7;
	mov.u32 	%r30, %ntid.x;
	mov.u32 	%r31, %ctaid.x;
	mov.u32 	%r32, %tid.x;
	mad.lo.s32 	%r1, %r30, %r31, %r32;
	shr.u32 	%r33, %r28, 31;
	add.s32 	%r34, %r28, %r33;
	shr.s32 	%r35, %r34, 1;
	sub.s32 	%r2, %r1, %r35;
	setp.lt.s32 	%p1, %r28, 1;
	mov.f64 	%fd75, 0d0000000000000000;
	@%p1 bra 	$L__BB0_41;
	and.b32  	%r3, %r28, 7;
	setp.lt.u32 	%p2, %r28, 8;
	mov.f64 	%fd75, 0d0000000000000000;
	mov.b32 	%r41, 0;
	@%p2 bra 	$L__BB0_20;
	and.b32  	%r41, %r28, 2147483640;
	mov.f64 	%fd75, 0d0000000000000000;
	mov.b32 	%r39, 0;
$L__BB0_3:
	.pragma "nounroll";
	add.s32 	%r6, %r2, %r39;
	setp.lt.s32 	%p3, %r6, 0;
	setp.ge.s32 	%p4, %r6, %r29;
	mul.wide.u32 	%rd9, %r39, 8;
	add.s64 	%rd3, %rd1, %rd9;
	or.pred  	%p5, %p3, %p4;
	@%p5 bra 	$L__BB0_5;
	mul.wide.u32 	%rd10, %r6, 8;
	add.s64 	%rd11, %rd2, %rd10;
	ld.global.f64 	%fd42, [%rd11];
	ld.global.f64 	%fd43, [%rd3];
	fma.rn.f64 	%fd75, %fd42, %fd43, %fd75;
$L__BB0_5:
	add.s32 	%r7, %r6, 1;
	setp.lt.s32 	%p6, %r7, 0;
	setp.ge.s32 	%p7, %r7, %r29;
	or.pred  	%p8, %p6, %p7;
	@%p8 bra 	$L__BB0_7;
	mul.wide.u32 	%rd12, %r7, 8;
	add.s64 	%rd13, %rd2, %rd12;
	ld.global.f64 	%fd44, [%rd13];
	ld.global.f64 	%fd45, [%rd3+8];
	fma.rn.f64 	%fd75, %fd44, %fd45, %fd75;
$L__BB0_7:
	add.s32 	%r8, %r6, 2;
	setp.lt.s32 	%p9, %r8, 0;
	setp.ge.s32 	%p10, %r8, %r29;
	or.pred  	%p11, %p9, %p10;
	@%p11 bra 	$L__BB0_9;
	mul.wide.u32 	%rd14, %r8, 8;
	add.s64 	%rd15, %rd2, %rd14;
	ld.global.f64 	%fd46, [%rd15];
	ld.global.f64 	%fd47, [%rd3+16];
	fma.rn.f64 	%fd75, %fd46, %fd47, %fd75;
$L__BB0_9:
	add.s32 	%r9, %r6, 3;
	setp.lt.s32 	%p12, %r9, 0;
	setp.ge.s32 	%p13, %r9, %r29;
	or.pred  	%p14, %p12, %p13;
	@%p14 bra 	$L__BB0_11;
	mul.wide.u32 	%rd16, %r9, 8;
	add.s64 	%rd17, %rd2, %rd16;
	ld.global.f64 	%fd48, [%rd17];
	ld.global.f64 	%fd49, [%rd3+24];
	fma.rn.f64 	%fd75, %fd48, %fd49, %fd75;
$L__BB0_11:
	add.s32 	%r10, %r6, 4;
	setp.lt.s32 	%p15, %r10, 0;
	setp.ge.s32 	%p16, %r10, %r29;
	or.pred  	%p17, %p15, %p16;
	@%p17 bra 	$L__BB0_13;
	mul.wide.u32 	%rd18, %r10, 8;
	add.s64 	%rd19, %rd2, %rd18;
	ld.global.f64 	%fd50, [%rd19];
	ld.global.f64 	%fd51, [%rd3+32];
	fma.rn.f64 	%fd75, %fd50, %fd51, %fd75;
$L__BB0_13:
	add.s32 	%r11, %r6, 5;
	setp.lt.s32 	%p18, %r11, 0;
	setp.ge.s32 	%p19, %r11, %r29;
	or.pred  	%p20, %p18, %p19;
	@%p20 bra 	$L__BB0_15;
	mul.wide.u32 	%rd20, %r11, 8;
	add.s64 	%rd21, %rd2, %rd20;
	ld.global.f64 	%fd52, [%rd21];
	ld.global.f64 	%fd53, [%rd3+40];
	fma.rn.f64 	%fd75, %fd52, %fd53, %fd75;
$L__BB0_15:
	add.s32 	%r12, %r6, 6;
	setp.lt.s32 	%p21, %r12, 0;
	setp.ge.s32 	%p22, %r12, %r29;
	or.pred  	%p23, %p21, %p22;
	@%p23 bra 	$L__BB0_17;
	mul.wide.u32 	%rd22, %r12, 8;
	add.s64 	%rd23, %rd2, %rd22;
	ld.global.f64 	%fd54, [%rd23];
	ld.global.f64 	%fd55, [%rd3+48];
	fma.rn.f64 	%fd75, %fd54, %fd55, %fd75;
$L__BB0_17:
	add.s32 	%r13, %r6, 7;
	setp.lt.s32 	%p24, %r13, 0;
	setp.ge.s32 	%p25, %r13, %r29;
	or.pred  	%p26, %p24, %p25;
	@%p26 bra 	$L__BB0_19;
	mul.wide.u32 	%rd24, %r13, 8;
	add.s64 	%rd25, %rd2, %rd24;
	ld.global.f64 	%fd56, [%rd25];
	ld.global.f64 	%fd57, [%rd3+56];
	fma.rn.f64 	%fd75, %fd56, %fd57, %fd75;
$L__BB0_19:
	add.s32 	%r39, %r39, 8;
	setp.ne.s32 	%p27, %r39, %r41;
	@%p27 bra 	$L__BB0_3;
$L__BB0_20:
	setp.eq.s32 	%p28, %r3, 0;
	@%p28 bra 	$L__BB0_41;
	and.b32  	%r16, %r28, 3;
	setp.lt.u32 	%p29, %r3, 4;
	@%p29 bra 	$L__BB0_31;
	add.s32 	%r17, %r2, %r41;
	setp.lt.s32 	%p30, %r17, 0;
	setp.ge.s32 	%p31, %r17, %r29;
	mul.wide.u32 	%rd26, %r41, 8;
	add.s64 	%rd4, %rd1, %rd26;
	or.pred  	%p32, %p30, %p31;
	@%p32 bra 	$L__BB0_24;
	mul.wide.u32 	%rd27, %r17, 8;
	add.s64 	%rd28, %rd2, %rd27;
	ld.global.f64 	%fd59, [%rd28];
	ld.global.f64 	%fd60, [%rd4];
	fma.rn.f64 	%fd75, %fd59, %fd60, %fd75;
$L__BB0_24:
	add.s32 	%r18, %r17, 1;
	setp.lt.s32 	%p33, %r18, 0;
	setp.ge.s32 	%p34, %r18, %r29;
	or.pred  	%p35, %p33, %p34;
	@%p35 bra 	$L__BB0_26;
	mul.wide.u32 	%rd29, %r18, 8;
	add.s64 	%rd30, %rd2, %rd29;
	ld.global.f64 	%fd61, [%rd30];
	ld.global.f64 	%fd62, [%rd4+8];
	fma.rn.f64 	%fd75, %fd61, %fd62, %fd75;
$L__BB0_26:
	add.s32 	%r19, %r17, 2;
	setp.lt.s32 	%p36, %r19, 0;
	setp.ge.s32 	%p37, %r19, %r29;
	or.pred  	%p38, %p36, %p37;
	@%p38 bra 	$L__BB0_28;
	mul.wide.u32 	%rd31, %r19, 8;
	add.s64 	%rd32, %rd2, %rd31;
	ld.global.f64 	%fd63, [%rd32];
	ld.global.f64 	%fd64, [%rd4+16];
	fma.rn.f64 	%fd75, %fd63, %fd64, %fd75;
$L__BB0_28:
	add.s32 	%r20, %r17, 3;
	setp.lt.s32 	%p39, %r20, 0;
	setp.ge.s32 	%p40, %r20, %r29;
	or.pred  	%p41, %p39, %p40;
	@%p41 bra 	$L__BB0_30;
	mul.wide.u32 	%rd33, %r20, 8;
	add.s64 	%rd34, %rd2, %rd33;
	ld.global.f64 	%fd65, [%rd34];
	ld.global.f64 	%fd66, [%rd4+24];
	fma.rn.f64 	%fd75, %fd65, %fd66, %fd75;
$L__BB0_30:
	add.s32 	%r41, %r41, 4;
$L__BB0_31:
	setp.eq.s32 	%p42, %r16, 0;
	@%p42 bra 	$L__BB0_41;
	setp.eq.s32 	%p43, %r16, 1;
	@%p43 bra 	$L__BB0_38;
	add.s32 	%r23, %r2, %r41;
	setp.lt.s32 	%p44, %r23, 0;
	setp.ge.s32 	%p45, %r23, %r29;
	mul.wide.u32 	%rd35, %r41, 8;
	add.s64 	%rd5, %rd1, %rd35;
	or.pred  	%p46, %p44, %p45;
	@%p46 bra 	$L__BB0_35;
	mul.wide.u32 	%rd36, %r23, 8;
	add.s64 	%rd37, %rd2, %rd36;
	ld.global.f64 	%fd68, [%rd37];
	ld.global.f64 	%fd69, [%rd5];
	fma.rn.f64 	%fd75, %fd68, %fd69, %fd75;
$L__BB0_35:
	add.s32 	%r24, %r23, 1;
	setp.lt.s32 	%p47, %r24, 0;
	setp.ge.s32 	%p48, %r24, %r29;
	or.pred  	%p49, %p47, %p48;
	@%p49 bra 	$L__BB0_37;
	mul.wide.u32 	%rd38, %r24, 8;
	add.s64 	%rd39, %rd2, %rd38;
	ld.global.f64 	%fd70, [%rd39];
	ld.global.f64 	%fd71, [%rd5+8];
	fma.rn.f64 	%fd75, %fd70, %fd71, %fd75;
$L__BB0_37:
	add.s32 	%r41, %r41, 2;
$L__BB0_38:
	and.b32  	%r38, %r28, 1;
	setp.eq.b32 	%p50, %r38, 1;
	not.pred 	%p51, %p50;
	@%p51 bra 	$L__BB0_41;
	add.s32 	%r27, %r2, %r41;
	setp.lt.s32 	%p52, %r27, 0;
	setp.ge.s32 	%p53, %r27, %r29;
	or.pred  	%p54, %p52, %p53;
	@%p54 bra 	$L__BB0_41;
	mul.wide.u32 	%rd40, %r27, 8;
	add.s64 	%rd41, %rd2, %rd40;
	ld.global.f64 	%fd72, [%rd41];
	mul.wide.u32 	%rd42, %r41, 8;
	add.s64 	%rd43, %rd1, %rd42;
	ld.global.f64 	%fd73, [%rd43];
	fma.rn.f64 	%fd75, %fd72, %fd73, %fd75;
$L__BB0_41:
	cvta.to.global.u64 	%rd44, %rd6;
	mul.wide.s32 	%rd45, %r1, 8;
	add.s64 	%rd46, %rd44, %rd45;
	st.global.f64 	[%rd46], %fd75;
	ret;

}


// ===== COMPILED SASS (sm_100) =====

	.target	sm_100

	.elftype	@"ET_EXEC"


//--------------------- .note.nv.tkinfo           --------------------------
	.section	.note.nv.tkinfo,"",@"SHT_NOTE"
	.sectionflags	@"SHF_NOTE_NV_TKINFO"
	.tkinfo
        /*0018*/ 	.word	0x00000002
        /*0030*/ 	.string	""
        /*0030*/ 	.string	"ptxas"
        /*0030*/ 	.string	"Cuda compilation tools, release 13.0, V13.0.88"
        /*0030*/ 	.string	"Build cuda_13.0.r13.0/compiler.36424714_0"
        /*0030*/ 	.string	"-arch sm_100 -m 64 "



//--------------------- .note.nv.cuinfo           --------------------------
	.section	.note.nv.cuinfo,"",@"SHT_NOTE"
	.sectionflags	@"SHF_NOTE_NV_CUINFO"
        /*0018*/ 	.short	0x0002
        /*001a*/ 	.short	0x0064
        /*001c*/ 	.short	0x0082
	.zero		2


//--------------------- .nv.info                  --------------------------
	.section	.nv.info,"",@"SHT_CUDA_INFO"
	.align	4


	//----- nvinfo : EIATTR_REGCOUNT
	.align		4
        /*0000*/ 	.byte	0x04, 0x2f
        /*0002*/ 	.short	(.L_1 - .L_0)
	.align		4
.L_0:
        /*0004*/ 	.word	index@(_Z6conv1DPdS_S_ii)
        /*0008*/ 	.word	0x00000020


	//----- nvinfo : EIATTR_FRAME_SIZE
	.align		4
.L_1:
        /*000c*/ 	.byte	0x04, 0x11
        /*000e*/ 	.short	(.L_3 - .L_2)
	.align		4
.L_2:
        /*0010*/ 	.word	index@(_Z6conv1DPdS_S_ii)
        /*0014*/ 	.word	0x00000000


	//----- nvinfo : EIATTR_MIN_STACK_SIZE
	.align		4
.L_3:
        /*0018*/ 	.byte	0x04, 0x12
        /*001a*/ 	.short	(.L_5 - .L_4)
	.align		4
.L_4:
        /*001c*/ 	.word	index@(_Z6conv1DPdS_S_ii)
        /*0020*/ 	.word	0x00000000
.L_5:


//--------------------- .nv.compat                --------------------------
	.section	.nv.compat,"",@"SHT_CUDA_COMPAT_INFO"
	.align	4
        /*0000*/ 	.byte	0x02, 0x09, 0x00, 0x00, 0x02, 0x02, 0x01, 0x00, 0x02, 0x05, 0x05, 0x00, 0x03, 0x07, 0x01, 0x01
        /*0010*/ 	.byte	0x02, 0x03, 0x00, 0x00, 0x02, 0x06, 0x01, 0x00, 0x04, 0x0b, 0x08, 0x00, 0x01, 0x00, 0x00, 0x00
        /*0020*/ 	.byte	0x00, 0x00, 0x00, 0x00


//--------------------- .nv.info._Z6conv1DPdS_S_ii --------------------------
	.section	.nv.info._Z6conv1DPdS_S_ii,"",@"SHT_CUDA_INFO"
	.sectionflags	@""
	.align	4


	//----- nvinfo : EIATTR_CUDA_API_VERSION
	.align		4
        /*0000*/ 	.byte	0x04, 0x37
        /*0002*/ 	.short	(.L_7 - .L_6)
.L_6:
        /*0004*/ 	.word	0x00000082


	//----- nvinfo : EIATTR_KPARAM_INFO
	.align		4
.L_7:
        /*0008*/ 	.byte	0x04, 0x17
        /*000a*/ 	.short	(.L_9 - .L_8)
.L_8:
        /*000c*/ 	.word	0x00000000
        /*0010*/ 	.short	0x0004
        /*0012*/ 	.short	0x001c
        /*0014*/ 	.byte	0x00, 0xf0, 0x11, 0x00


	//----- nvinfo : EIATTR_KPARAM_INFO
	.align		4
.L_9:
        /*0018*/ 	.byte	0x04, 0x17
        /*001a*/ 	.short	(.L_11 - .L_10)
.L_10:
        /*001c*/ 	.word	0x00000000
        /*0020*/ 	.short	0x0003
        /*0022*/ 	.short	0x0018
        /*0024*/ 	.byte	0x00, 0xf0, 0x11, 0x00


	//----- nvinfo : EIATTR_KPARAM_INFO
	.align		4
.L_11:
        /*0028*/ 	.byte	0x04, 0x17
        /*002a*/ 	.short	(.L_13 - .L_12)
.L_12:
        /*002c*/ 	.word	0x00000000
        /*0030*/ 	.short	0x0002
        /*0032*/ 	.short	0x0010
        /*0034*/ 	.byte	0x00, 0xf5, 0x21, 0x00


	//----- nvinfo : EIATTR_KPARAM_INFO
	.align		4
.L_13:
        /*0038*/ 	.byte	0x04, 0x17
        /*003a*/ 	.short	(.L_15 - .L_14)
.L_14:
        /*003c*/ 	.word	0x00000000
        /*0040*/ 	.short	0x0001
        /*0042*/ 	.short	0x0008
        /*0044*/ 	.byte	0x00, 0xf5, 0x21, 0x00


	//----- nvinfo : EIATTR_KPARAM_INFO
	.align		4
.L_15:
        /*0048*/ 	.byte	0x04, 0x17
        /*004a*/ 	.short	(.L_17 - .L_16)
.L_16:
        /*004c*/ 	.word	0x00000000
        /*0050*/ 	.short	0x0000
        /*0052*/ 	.short	0x0000
        /*0054*/ 	.byte	0x00, 0xf5, 0x21, 0x00


	//----- nvinfo : EIATTR_SPARSE_MMA_MASK
	.align		4
.L_17:
        /*0058*/ 	.byte	0x03, 0x50
        /*005a*/ 	.short	0x0000


	//----- nvinfo : EIATTR_MAXREG_COUNT
	.align		4
        /*005c*/ 	.byte	0x03, 0x1b
        /*005e*/ 	.short	0x00ff


	//----- nvinfo : EIATTR_MERCURY_ISA_VERSION
	.align		4
        /*0060*/ 	.byte	0x03, 0x5f
        /*0062*/ 	.short	0x0101


	//----- nvinfo : EIATTR_VRC_CTA_INIT_COUNT
	.align		4
        /*0064*/ 	.byte	0x02, 0x4a
	.zero		1
	.zero		1


	//----- nvinfo : EIATTR_EXIT_INSTR_OFFSETS
	.align		4
        /*0068*/ 	.byte	0x04, 0x1c
        /*006a*/ 	.short	(.L_19 - .L_18)


	//   ....[0]....
.L_18:
        /*006c*/ 	.word	0x00000b20


	//----- nvinfo : EIATTR_CRS_STACK_SIZE
	.align		4
.L_19:
        /*0070*/ 	.byte	0x04, 0x1e
        /*0072*/ 	.short	(.L_21 - .L_20)
.L_20:
        /*0074*/ 	.word	0x00000000


	//----- nvinfo : EIATTR_CBANK_PARAM_SIZE
	.align		4
.L_21:
        /*0078*/ 	.byte	0x03, 0x19
        /*007a*/ 	.short	0x0020


	//----- nvinfo : EIATTR_PARAM_CBANK
	.align		4
        /*007c*/ 	.byte	0x04, 0x0a
        /*007e*/ 	.short	(.L_23 - .L_22)
	.align		4
.L_22:
        /*0080*/ 	.word	index@(.nv.constant0._Z6conv1DPdS_S_ii)
        /*0084*/ 	.short	0x0380
        /*0086*/ 	.short	0x0020


	//----- nvinfo : EIATTR_SW_WAR
	.align		4
.L_23:
        /*0088*/ 	.byte	0x04, 0x36
        /*008a*/ 	.short	(.L_25 - .L_24)
.L_24:
        /*008c*/ 	.word	0x00000008
.L_25:


//--------------------- .nv.callgraph             --------------------------
	.section	.nv.callgraph,"",@"SHT_CUDA_CALLGRAPH"
	.align	4
	.sectionentsize	8
	.align		4
        /*0000*/ 	.word	0x00000000
	.align		4
        /*0004*/ 	.word	0xffffffff
	.align		4
        /*0008*/ 	.word	0x00000000
	.align		4
        /*000c*/ 	.word	0xfffffffe
	.align		4
        /*0010*/ 	.word	0x00000000
	.align		4
        /*0014*/ 	.word	0xfffffffd
	.align		4
        /*0018*/ 	.word	0x00000000
	.align		4
        /*001c*/ 	.word	0xfffffffc


//--------------------- .text._Z6conv1DPdS_S_ii   --------------------------
	.section	.text._Z6conv1DPdS_S_ii,"ax",@progbits
	.align	128
        .global         _Z6conv1DPdS_S_ii
        .type           _Z6conv1DPdS_S_ii,@function
        .size           _Z6conv1DPdS_S_ii,(.L_x_7 - _Z6conv1DPdS_S_ii)
        .other          _Z6conv1DPdS_S_ii,@"STO_CUDA_ENTRY STV_DEFAULT"
_Z6conv1DPdS_S_ii:
.text._Z6conv1DPdS_S_ii:
[----:B------:R-:W-:Y:S01]  /*0000*/  LDC R1, c[0x0][0x37c] ;  /* 0x0000df00ff017b82 */ /* 0x000fe20000000800 */
[----:B------:R-:W0:Y:S01]  /*0010*/  S2R R0, SR_CTAID.X ;  /* 0x0000000000007919 */ /* 0x000e220000002500 */
[----:B------:R-:W1:Y:S01]  /*0020*/  LDCU UR5, c[0x0][0x398] ;  /* 0x00007300ff0577ac */ /* 0x000e620008000800 */
[----:B------:R-:W-:Y:S01]  /*0030*/  CS2R R6, SRZ ;  /* 0x0000000000067805 */ /* 0x000fe2000001ff00 */
[----:B------:R-:W0:Y:S01]  /*0040*/  S2R R3, SR_TID.X ;  /* 0x0000000000037919 */ /* 0x000e220000002100 */
[----:B------:R-:W0:Y:S01]  /*0050*/  LDCU UR4, c[0x0][0x360] ;  /* 0x00006c00ff0477ac */ /* 0x000e220008000800 */
[----:B------:R-:W2:Y:S01]  /*0060*/  LDCU.64 UR8, c[0x0][0x358] ;  /* 0x00006b00ff0877ac */ /* 0x000ea20008000a00 */
[----:B-1----:R-:W-:Y:S01]  /*0070*/  UISETP.GE.AND UP0, UPT, UR5, 0x1, UPT ;  /* 0x000000010500788c */ /* 0x002fe2000bf06270 */
[----:B0-----:R-:W-:-:S08]  /*0080*/  IMAD R0, R0, UR4, R3 ;  /* 0x0000000400007c24 */ /* 0x001fd0000f8e0203 */
[----:B--2---:R-:W-:Y:S05]  /*0090*/  BRA.U !UP0, `(.L_x_0) ;  /* 0x0000000908947547 */ /* 0x004fea000b800000 */
[----:B------:R-:W-:Y:S01]  /*00a0*/  UISETP.GE.U32.AND UP0, UPT, UR5, 0x8, UPT ;  /* 0x000000080500788c */ /* 0x000fe2000bf06070 */
[----:B------:R-:W-:Y:S01]  /*00b0*/  IMAD.MOV.U32 R2, RZ, RZ, RZ ;  /* 0x000000ffff027224 */ /* 0x000fe200078e00ff */
[----:B------:R-:W-:Y:S01]  /*00c0*/  ULEA.HI UR4, UR5, UR5, URZ, 0x1 ;  /* 0x0000000505047291 */ /* 0x000fe2000f8f08ff */
[----:B------:R-:W-:Y:S01]  /*00d0*/  CS2R R6, SRZ ;  /* 0x0000000000067805 */ /* 0x000fe2000001ff00 */
[----:B------:R-:W-:Y:S02]  /*00e0*/  ULOP3.LUT UR6, UR5, 0x7, URZ, 0xc0, !UPT ;  /* 0x0000000705067892 */ /* 0x000fe4000f8ec0ff */
[----:B------:R-:W-:Y:S02]  /*00f0*/  USHF.R.S32.HI UR4, URZ, 0x1, UR4 ;  /* 0x00000001ff047899 */ /* 0x000fe40008011404 */
[----:B------:R-:W-:-:S04]  /*0100*/  UISETP.NE.AND UP1, UPT, UR6, URZ, UPT ;  /* 0x000000ff0600728c */ /* 0x000fc8000bf25270 */
[----:B------:R-:W-:Y:S01]  /*0110*/  VIADD R3, R0, -UR4 ;  /* 0x8000000400037c36 */ /* 0x000fe20008000000 */
[----:B------:R-:W-:Y:S06]  /*0120*/  BRA.U !UP0, `(.L_x_1) ;  /* 0x0000000508287547 */ /* 0x000fec000b800000 */
[----:B------:R-:W-:Y:S01]  /*0130*/  ULOP3.LUT UR4, UR5, 0x7ffffff8, URZ, 0xc0, !UPT ;  /* 0x7ffffff805047892 */ /* 0x000fe2000f8ec0ff */
[----:B------:R-:W-:Y:S01]  /*0140*/  IMAD.MOV.U32 R4, RZ, RZ, RZ ;  /* 0x000000ffff047224 */ /* 0x000fe200078e00ff */
[----:B------:R-:W-:Y:S01]  /*0150*/  CS2R R6, SRZ ;  /* 0x0000000000067805 */ /* 0x000fe2000001ff00 */
[----:B------:R-:W0:Y:S03]  /*0160*/  LDCU UR7, c[0x0][0x39c] ;  /* 0x00007380ff0777ac */ /* 0x000e260008000800 */
[----:B------:R-:W-:-:S07]  /*0170*/  MOV R2, UR4 ;  /* 0x0000000400027c02 */ /* 0x000fce0008000f00 */
.L_x_2:
[----:B------:R-:W-:Y:S01]  /*0180*/  IMAD.IADD R27, R3, 0x1, R4 ;  /* 0x00000001031b7824 */ /* 0x000fe200078e0204 */
[----:B------:R-:W1:Y:S03]  /*0190*/  LDC.64 R8, c[0x0][0x388] ;  /* 0x0000e200ff087b82 */ /* 0x000e660000000a00 */
[C---:B------:R-:W-:Y:S01]  /*01a0*/  VIADD R19, R27.reuse, 0x1 ;  /* 0x000000011b137836 */ /* 0x040fe20000000000 */
[C---:B0-----:R-:W-:Y:S01]  /*01b0*/  ISETP.GE.AND P2, PT, R27.reuse, UR7, PT ;  /* 0x000000071b007c0c */ /* 0x041fe2000bf46270 */
[----:B------:R-:W-:-:S03]  /*01c0*/  VIADD R13, R27, 0x2 ;  /* 0x000000021b0d7836 */ /* 0x000fc60000000000 */
[----:B------:R-:W-:Y:S02]  /*01d0*/  ISETP.LT.OR P2, PT, R27, RZ, P2 ;  /* 0x000000ff1b00720c */ /* 0x000fe40001741670 */
[----:B------:R-:W-:Y:S02]  /*01e0*/  ISETP.GE.AND P4, PT, R19, UR7, PT ;  /* 0x0000000713007c0c */ /* 0x000fe4000bf86270 */
[----:B------:R-:W-:Y:S02]  /*01f0*/  ISETP.GE.AND P0, PT, R13, UR7, PT ;  /* 0x000000070d007c0c */ /* 0x000fe4000bf06270 */
[----:B------:R-:W-:-:S07]  /*0200*/  ISETP.LT.OR P4, PT, R19, RZ, P4 ;  /* 0x000000ff1300720c */ /* 0x000fce0002781670 */
[----:B------:R-:W0:Y:S01]  /*0210*/  @!P2 LDC.64 R24, c[0x0][0x380] ;  /* 0x0000e000ff18ab82 */ /* 0x000e220000000a00 */
[----:B-1----:R-:W-:-:S07]  /*0220*/  IMAD.WIDE.U32 R8, R4, 0x8, R8 ;  /* 0x0000000804087825 */ /* 0x002fce00078e0008 */
[----:B------:R-:W1:Y:S01]  /*0230*/  @!P4 LDC.64 R10, c[0x0][0x380] ;  /* 0x0000e000ff0acb82 */ /* 0x000e620000000a00 */
[----:B------:R-:W-:Y:S01]  /*0240*/  ISETP.LT.OR P0, PT, R13, RZ, P0 ;  /* 0x000000ff0d00720c */ /* 0x000fe20000701670 */
[----:B------:R-:W2:Y:S01]  /*0250*/  @!P2 LDG.E.64 R22, desc[UR8][R8.64] ;  /* 0x000000080816a981 */ /* 0x000ea2000c1e1b00 */
[----:B------:R-:W-:-:S03]  /*0260*/  IADD3 R5, PT, PT, R27, 0x3, RZ ;  /* 0x000000031b057810 */ /* 0x000fc60007ffe0ff */
[----:B------:R-:W3:Y:S01]  /*0270*/  @!P4 LDG.E.64 R14, desc[UR8][R8.64+0x8] ;  /* 0x00000808080ec981 */ /* 0x000ee2000c1e1b00 */
[----:B0-----:R-:W-:-:S07]  /*0280*/  @!P2 IMAD.WIDE.U32 R24, R27, 0x8, R24 ;  /* 0x000000081b18a825 */ /* 0x001fce00078e0018 */
[----:B------:R-:W0:Y:S01]  /*0290*/  @!P0 LDC.64 R20, c[0x0][0x380] ;  /* 0x0000e000ff148b82 */ /* 0x000e220000000a00 */
[----:B------:R-:W4:Y:S04]  /*02a0*/  @!P0 LDG.E.64 R16, desc[UR8][R8.64+0x10] ;  /* 0x0000100808108981 */ /* 0x000f28000c1e1b00 */
[----:B------:R-:W2:Y:S01]  /*02b0*/  @!P2 LDG.E.64 R24, desc[UR8][R24.64] ;  /* 0x000000081818a981 */ /* 0x000ea2000c1e1b00 */
[----:B-1----:R-:W-:Y:S01]  /*02c0*/  @!P4 IMAD.WIDE.U32 R18, R19, 0x8, R10 ;  /* 0x000000081312c825 */ /* 0x002fe200078e000a */
[----:B------:R-:W-:-:S05]  /*02d0*/  ISETP.GE.AND P1, PT, R5, UR7, PT ;  /* 0x0000000705007c0c */ /* 0x000fca000bf26270 */
[----:B------:R-:W3:Y:S01]  /*02e0*/  @!P4 LDG.E.64 R18, desc[UR8][R18.64] ;  /* 0x000000081212c981 */ /* 0x000ee2000c1e1b00 */
[----:B------:R-:W-:Y:S01]  /*02f0*/  ISETP.LT.OR P1, PT, R5, RZ, P1 ;  /* 0x000000ff0500720c */ /* 0x000fe20000f21670 */
[----:B0-----:R-:W-:-:S12]  /*0300*/  @!P0 IMAD.WIDE.U32 R20, R13, 0x8, R20 ;  /* 0x000000080d148825 */ /* 0x001fd800078e0014 */
[----:B------:R-:W0:Y:S01]  /*0310*/  @!P1 LDC.64 R10, c[0x0][0x380] ;  /* 0x0000e000ff0a9b82 */ /* 0x000e220000000a00 */
[----:B------:R-:W5:Y:S04]  /*0320*/  @!P1 LDG.E.64 R12, desc[UR8][R8.64+0x18] ;  /* 0x00001808080c9981 */ /* 0x000f68000c1e1b00 */
[----:B------:R-:W4:Y:S01]  /*0330*/  @!P0 LDG.E.64 R20, desc[UR8][R20.64] ;  /* 0x0000000814148981 */ /* 0x000f22000c1e1b00 */
[----:B0-----:R-:W-:-:S06]  /*0340*/  @!P1 IMAD.WIDE.U32 R10, R5, 0x8, R10 ;  /* 0x00000008050a9825 */ /* 0x001fcc00078e000a */
[----:B------:R-:W5:Y:S01]  /*0350*/  @!P1 LDG.E.64 R10, desc[UR8][R10.64] ;  /* 0x000000080a0a9981 */ /* 0x000f62000c1e1b00 */
[----:B------:R-:W-:-:S05]  /*0360*/  VIADD R29, R27, 0x4 ;  /* 0x000000041b1d7836 */ /* 0x000fca0000000000 */
[----:B------:R-:W-:-:S04]  /*0370*/  ISETP.GE.AND P3, PT, R29, UR7, PT ;  /* 0x000000071d007c0c */ /* 0x000fc8000bf66270 */
[----:B------:R-:W-:Y:S01]  /*0380*/  ISETP.LT.OR P3, PT, R29, RZ, P3 ;  /* 0x000000ff1d00720c */ /* 0x000fe20001f61670 */
[C---:B------:R-:W-:Y:S01]  /*0390*/  VIADD R5, R27.reuse, 0x6 ;  /* 0x000000061b057836 */ /* 0x040fe20000000000 */
[----:B--2---:R-:W-:Y:S01]  /*03a0*/  @!P2 DFMA R6, R24, R22, R6 ;  /* 0x000000161806a22b */ /* 0x004fe20000000006 */
[----:B------:R-:W-:-:S05]  /*03b0*/  VIADD R25, R27, 0x5 ;  /* 0x000000051b197836 */ /* 0x000fca0000000000 */
[C---:B------:R-:W-:Y:S02]  /*03c0*/  ISETP.GE.AND P2, PT, R25.reuse, UR7, PT ;  /* 0x0000000719007c0c */ /* 0x040fe4000bf46270 */
[----:B---3--:R-:W-:Y:S02]  /*03d0*/  @!P4 DFMA R6, R18, R14, R6 ;  /* 0x0000000e1206c22b */ /* 0x008fe40000000006 */
[----:B------:R-:W-:Y:S01]  /*03e0*/  ISETP.LT.OR P2, PT, R25, RZ, P2 ;  /* 0x000000ff1900720c */ /* 0x000fe20001741670 */
[----:B------:R-:W0:Y:S01]  /*03f0*/  @!P3 LDC.64 R18, c[0x0][0x380] ;  /* 0x0000e000ff12bb82 */ /* 0x000e220000000a00 */
[----:B------:R-:W-:Y:S02]  /*0400*/  ISETP.GE.AND P4, PT, R5, UR7, PT ;  /* 0x0000000705007c0c */ /* 0x000fe4000bf86270 */
[----:B------:R-:W-:Y:S02]  /*0410*/  IADD3 R27, PT, PT, R27, 0x7, RZ ;  /* 0x000000071b1b7810 */ /* 0x000fe40007ffe0ff */
[----:B------:R-:W-:-:S02]  /*0420*/  ISETP.LT.OR P4, PT, R5, RZ, P4 ;  /* 0x000000ff0500720c */ /* 0x000fc40002781670 */
[----:B------:R-:W-:-:S05]  /*0430*/  ISETP.GE.AND P5, PT, R27, UR7, PT ;  /* 0x000000071b007c0c */ /* 0x000fca000bfa6270 */
[----:B------:R-:W1:Y:S01]  /*0440*/  @!P2 LDC.64 R22, c[0x0][0x380] ;  /* 0x0000e000ff16ab82 */ /* 0x000e620000000a00 */
[----:B------:R-:W-:-:S07]  /*0450*/  ISETP.LT.OR P5, PT, R27, RZ, P5 ;  /* 0x000000ff1b00720c */ /* 0x000fce0002fa1670 */
[----:B------:R-:W2:Y:S01]  /*0460*/  @!P4 LDC.64 R14, c[0x0][0x380] ;  /* 0x0000e000ff0ecb82 */ /* 0x000ea20000000a00 */
[----:B----4-:R-:W-:Y:S01]  /*0470*/  @!P0 DFMA R6, R20, R16, R6 ;  /* 0x000000101406822b */ /* 0x010fe20000000006 */
[----:B------:R-:W3:Y:S01]  /*0480*/  @!P3 LDG.E.64 R20, desc[UR8][R8.64+0x20] ;  /* 0x000020080814b981 */ /* 0x000ee2000c1e1b00 */
[----:B0-----:R-:W-:-:S05]  /*0490*/  @!P3 IMAD.WIDE.U32 R18, R29, 0x8, R18 ;  /* 0x000000081d12b825 */ /* 0x001fca00078e0012 */
[----:B------:R-:W0:Y:S01]  /*04a0*/  @!P5 LDC.64 R16, c[0x0][0x380] ;  /* 0x0000e000ff10db82 */ /* 0x000e220000000a00 */
[----:B------:R-:W3:Y:S01]  /*04b0*/  @!P3 LDG.E.64 R18, desc[UR8][R18.64] ;  /* 0x000000081212b981 */ /* 0x000ee2000c1e1b00 */
[----:B-1----:R-:W-:-:S03]  /*04c0*/  @!P2 IMAD.WIDE.U32 R22, R25, 0x8, R22 ;  /* 0x000000081916a825 */ /* 0x002fc600078e0016 */
[----:B------:R-:W4:Y:S04]  /*04d0*/  @!P2 LDG.E.64 R24, desc[UR8][R8.64+0x28] ;  /* 0x000028080818a981 */ /* 0x000f28000c1e1b00 */
[----:B------:R-:W4:Y:S01]  /*04e0*/  @!P2 LDG.E.64 R22, desc[UR8][R22.64] ;  /* 0x000000081616a981 */ /* 0x000f22000c1e1b00 */
[----:B--2---:R-:W-:Y:S01]  /*04f0*/  @!P4 IMAD.WIDE.U32 R14, R5, 0x8, R14 ;  /* 0x00000008050ec825 */ /* 0x004fe200078e000e */
[----:B-----5:R-:W-:Y:S02]  /*0500*/  @!P1 DFMA R6, R10, R12, R6 ;  /* 0x0000000c0a06922b */ /* 0x020fe40000000006 */
[----:B------:R-:W2:Y:S04]  /*0510*/  @!P4 LDG.E.64 R10, desc[UR8][R8.64+0x30] ;  /* 0x00003008080ac981 */ /* 0x000ea8000c1e1b00 */
[----:B------:R-:W2:Y:S01]  /*0520*/  @!P4 LDG.E.64 R14, desc[UR8][R14.64] ;  /* 0x000000080e0ec981 */ /* 0x000ea2000c1e1b00 */
[----:B0-----:R-:W-:-:S03]  /*0530*/  @!P5 IMAD.WIDE.U32 R16, R27, 0x8, R16 ;  /* 0x000000081b10d825 */ /* 0x001fc600078e0010 */
[----:B------:R-:W5:Y:S04]  /*0540*/  @!P5 LDG.E.64 R12, desc[UR8][R8.64+0x38] ;  /* 0x00003808080cd981 */ /* 0x000f68000c1e1b00 */
[----:B------:R-:W5:Y:S01]  /*0550*/  @!P5 LDG.E.64 R16, desc[UR8][R16.64] ;  /* 0x000000081010d981 */ /* 0x000f62000c1e1b00 */
[----:B------:R-:W-:-:S05]  /*0560*/  VIADD R4, R4, 0x8 ;  /* 0x0000000804047836 */ /* 0x000fca0000000000 */
[----:B------:R-:W-:Y:S01]  /*0570*/  ISETP.NE.AND P0, PT, R4, R2, PT ;  /* 0x000000020400720c */ /* 0x000fe20003f05270 */
[----:B---3--:R-:W-:-:S08]  /*0580*/  @!P3 DFMA R6, R18, R20, R6 ;  /* 0x000000141206b22b */ /* 0x008fd00000000006 */
[----:B----4-:R-:W-:-:S08]  /*0590*/  @!P2 DFMA R6, R22, R24, R6 ;  /* 0x000000181606a22b */ /* 0x010fd00000000006 */
[----:B--2---:R-:W-:-:S08]  /*05a0*/  @!P4 DFMA R6, R14, R10, R6 ;  /* 0x0000000a0e06c22b */ /* 0x004fd00000000006 */
[----:B-----5:R-:W-:Y:S01]  /*05b0*/  @!P5 DFMA R6, R16, R12, R6 ;  /* 0x0000000c1006d22b */ /* 0x020fe20000000006 */
[----:B------:R-:W-:Y:S10]  /*05c0*/  @P0 BRA `(.L_x_2) ;  /* 0xfffffff800ec0947 */ /* 0x000ff4000383ffff */
.L_x_1:
[----:B------:R-:W-:Y:S05]  /*05d0*/  BRA.U !UP1, `(.L_x_0) ;  /* 0x0000000509447547 */ /* 0x000fea000b800000 */
[----:B------:R-:W0:Y:S01]  /*05e0*/  LDCU UR4, c[0x0][0x398] ;  /* 0x00007300ff0477ac */ /* 0x000e220008000800 */
[----:B------:R-:W-:Y:S02]  /*05f0*/  UISETP.GE.U32.AND UP0, UPT, UR6, 0x4, UPT ;  /* 0x000000040600788c */ /* 0x000fe4000bf06070 */
[----:B0-----:R-:W-:-:S04]  /*0600*/  ULOP3.LUT UR5, UR4, 0x3, URZ, 0xc0, !UPT ;  /* 0x0000000304057892 */ /* 0x001fc8000f8ec0ff */
[----:B------:R-:W-:-:S03]  /*0610*/  UISETP.NE.AND UP1, UPT, UR5, URZ, UPT ;  /* 0x000000ff0500728c */ /* 0x000fc6000bf25270 */
[----:B------:R-:W-:Y:S08]  /*0620*/  BRA.U !UP0, `(.L_x_3) ;  /* 0x0000000108907547 */ /* 0x000ff0000b800000 */
[----:B------:R-:W0:Y:S01]  /*0630*/  LDCU UR6, c[0x0][0x39c] ;  /* 0x00007380ff0677ac */ /* 0x000e220008000800 */
[----:B------:R-:W-:Y:S01]  /*0640*/  IMAD.IADD R9, R3, 0x1, R2 ;  /* 0x0000000103097824 */ /* 0x000fe200078e0202 */
[----:B------:R-:W1:Y:S03]  /*0650*/  LDC.64 R4, c[0x0][0x388] ;  /* 0x0000e200ff047b82 */ /* 0x000e660000000a00 */
[C---:B------:R-:W-:Y:S01]  /*0660*/  VIADD R23, R9.reuse, 0x2 ;  /* 0x0000000209177836 */ /* 0x040fe20000000000 */
[C---:B------:R-:W-:Y:S01]  /*0670*/  IADD3 R17, PT, PT, R9.reuse, 0x1, RZ ;  /* 0x0000000109117810 */ /* 0x040fe20007ffe0ff */
[C---:B------:R-:W-:Y:S01]  /*0680*/  VIADD R21, R9.reuse, 0x3 ;  /* 0x0000000309157836 */ /* 0x040fe20000000000 */
[----:B0-----:R-:W-:Y:S02]  /*0690*/  ISETP.GE.AND P0, PT, R9, UR6, PT ;  /* 0x0000000609007c0c */ /* 0x001fe4000bf06270 */
[----:B------:R-:W-:-:S02]  /*06a0*/  ISETP.GE.AND P1, PT, R17, UR6, PT ;  /* 0x0000000611007c0c */ /* 0x000fc4000bf26270 */
[----:B------:R-:W-:Y:S02]  /*06b0*/  ISETP.LT.OR P0, PT, R9, RZ, P0 ;  /* 0x000000ff0900720c */ /* 0x000fe40000701670 */
[----:B------:R-:W-:Y:S02]  /*06c0*/  ISETP.LT.OR P1, PT, R17, RZ, P1 ;  /* 0x000000ff1100720c */ /* 0x000fe40000f21670 */
[----:B------:R-:W-:Y:S01]  /*06d0*/  ISETP.GE.AND P2, PT, R23, UR6, PT ;  /* 0x0000000617007c0c */ /* 0x000fe2000bf46270 */
[----:B-1----:R-:W-:Y:S01]  /*06e0*/  IMAD.WIDE.U32 R4, R2, 0x8, R4 ;  /* 0x0000000802047825 */ /* 0x002fe200078e0004 */
[----:B------:R-:W-:Y:S02]  /*06f0*/  ISETP.GE.AND P3, PT, R21, UR6, PT ;  /* 0x0000000615007c0c */ /* 0x000fe4000bf66270 */
[----:B------:R-:W-:Y:S02]  /*0700*/  ISETP.LT.OR P2, PT, R23, RZ, P2 ;  /* 0x000000ff1700720c */ /* 0x000fe40001741670 */
[----:B------:R-:W-:-:S03]  /*0710*/  ISETP.LT.OR P3, PT, R21, RZ, P3 ;  /* 0x000000ff1500720c */ /* 0x000fc60001f61670 */
[----:B------:R-:W0:Y:S01]  /*0720*/  @!P0 LDC.64 R12, c[0x0][0x380] ;  /* 0x0000e000ff0c8b82 */ /* 0x000e220000000a00 */
[----:B------:R-:W2:Y:S07]  /*0730*/  @!P0 LDG.E.64 R10, desc[UR8][R4.64] ;  /* 0x00000008040a8981 */ /* 0x000eae000c1e1b00 */
[----:B------:R-:W1:Y:S08]  /*0740*/  @!P1 LDC.64 R14, c[0x0][0x380] ;  /* 0x0000e000ff0e9b82 */ /* 0x000e700000000a00 */
[----:B------:R-:W3:Y:S01]  /*0750*/  @!P2 LDC.64 R18, c[0x0][0x380] ;  /* 0x0000e000ff12ab82 */ /* 0x000ee20000000a00 */
[----:B0-----:R-:W-:-:S07]  /*0760*/  @!P0 IMAD.WIDE.U32 R12, R9, 0x8, R12 ;  /* 0x00000008090c8825 */ /* 0x001fce00078e000c */
[----:B------:R-:W0:Y:S01]  /*0770*/  @!P3 LDC.64 R8, c[0x0][0x380] ;  /* 0x0000e000ff08bb82 */ /* 0x000e220000000a00 */
[----:B------:R-:W2:Y:S01]  /*0780*/  @!P0 LDG.E.64 R12, desc[UR8][R12.64] ;  /* 0x000000080c0c8981 */ /* 0x000ea2000c1e1b00 */
[----:B-1----:R-:W-:-:S03]  /*0790*/  @!P1 IMAD.WIDE.U32 R16, R17, 0x8, R14 ;  /* 0x0000000811109825 */ /* 0x002fc600078e000e */
[----:B------:R-:W4:Y:S04]  /*07a0*/  @!P1 LDG.E.64 R14, desc[UR8][R4.64+0x8] ;  /* 0x00000808040e9981 */ /* 0x000f28000c1e1b00 */
[----:B------:R-:W4:Y:S01]  /*07b0*/  @!P1 LDG.E.64 R16, desc[UR8][R16.64] ;  /* 0x0000000810109981 */ /* 0x000f22000c1e1b00 */
[----:B---3--:R-:W-:-:S03]  /*07c0*/  @!P2 IMAD.WIDE.U32 R22, R23, 0x8, R18 ;  /* 0x000000081716a825 */ /* 0x008fc600078e0012 */
[----:B------:R-:W3:Y:S04]  /*07d0*/  @!P2 LDG.E.64 R18, desc[UR8][R4.64+0x10] ;  /* 0x000010080412a981 */ /* 0x000ee8000c1e1b00 */
[----:B------:R-:W3:Y:S01]  /*07e0*/  @!P2 LDG.E.64 R22, desc[UR8][R22.64] ;  /* 0x000000081616a981 */ /* 0x000ee2000c1e1b00 */
[----:B0-----:R-:W-:-:S03]  /*07f0*/  @!P3 IMAD.WIDE.U32 R8, R21, 0x8, R8 ;  /* 0x000000081508b825 */ /* 0x001fc600078e0008 */
[----:B------:R-:W5:Y:S04]  /*0800*/  @!P3 LDG.E.64 R20, desc[UR8][R4.64+0x18] ;  /* 0x000018080414b981 */ /* 0x000f68000c1e1b00 */
[----:B------:R-:W5:Y:S01]  /*0810*/  @!P3 LDG.E.64 R8, desc[UR8][R8.64] ;  /* 0x000000080808b981 */ /* 0x000f62000c1e1b00 */
[----:B------:R-:W-:Y:S01]  /*0820*/  IADD3 R2, PT, PT, R2, 0x4, RZ ;  /* 0x0000000402027810 */ /* 0x000fe20007ffe0ff */
[----:B--2---:R-:W-:-:S08]  /*0830*/  @!P0 DFMA R6, R12, R10, R6 ;  /* 0x0000000a0c06822b */ /* 0x004fd00000000006 */
[----:B----4-:R-:W-:-:S08]  /*0840*/  @!P1 DFMA R6, R16, R14, R6 ;  /* 0x0000000e1006922b */ /* 0x010fd00000000006 */
[----:B---3--:R-:W-:-:S08]  /*0850*/  @!P2 DFMA R6, R22, R18, R6 ;  /* 0x000000121606a22b */ /* 0x008fd00000000006 */
[----:B-----5:R-:W-:-:S11]  /*0860*/  @!P3 DFMA R6, R8, R20, R6 ;  /* 0x000000140806b22b */ /* 0x020fd60000000006 */
.L_x_3:
[----:B------:R-:W-:Y:S05]  /*0870*/  BRA.U !UP1, `(.L_x_0) ;  /* 0x00000001099c7547 */ /* 0x000fea000b800000 */
[----:B------:R-:W-:Y:S02]  /*0880*/  UISETP.NE.AND UP0, UPT, UR5, 0x1, UPT ;  /* 0x000000010500788c */ /* 0x000fe4000bf05270 */
[----:B------:R-:W-:-:S04]  /*0890*/  ULOP3.LUT UR4, UR4, 0x1, URZ, 0xc0, !UPT ;  /* 0x0000000104047892 */ /* 0x000fc8000f8ec0ff */
[----:B------:R-:W-:-:S03]  /*08a0*/  UISETP.NE.U32.AND UP1, UPT, UR4, 0x1, UPT ;  /* 0x000000010400788c */ /* 0x000fc6000bf25070 */
[----:B------:R-:W-:Y:S08]  /*08b0*/  BRA.U !UP0, `(.L_x_4) ;  /* 0x0000000108507547 */ /* 0x000ff0000b800000 */
[----:B------:R-:W0:Y:S01]  /*08c0*/  LDCU UR4, c[0x0][0x39c] ;  /* 0x00007380ff0477ac */ /* 0x000e220008000800 */
[----:B------:R-:W-:Y:S01]  /*08d0*/  IMAD.IADD R17, R3, 0x1, R2 ;  /* 0x0000000103117824 */ /* 0x000fe200078e0202 */
[----:B------:R-:W1:Y:S03]  /*08e0*/  LDC.64 R4, c[0x0][0x388] ;  /* 0x0000e200ff047b82 */ /* 0x000e660000000a00 */
[C---:B------:R-:W-:Y:S01]  /*08f0*/  VIADD R13, R17.reuse, 0x1 ;  /* 0x00000001110d7836 */ /* 0x040fe20000000000 */
[----:B0-----:R-:W-:-:S04]  /*0900*/  ISETP.GE.AND P0, PT, R17, UR4, PT ;  /* 0x0000000411007c0c */ /* 0x001fc8000bf06270 */
[----:B------:R-:W-:Y:S02]  /*0910*/  ISETP.GE.AND P1, PT, R13, UR4, PT ;  /* 0x000000040d007c0c */ /* 0x000fe4000bf26270 */
[----:B------:R-:W-:Y:S02]  /*0920*/  ISETP.LT.OR P0, PT, R17, RZ, P0 ;  /* 0x000000ff1100720c */ /* 0x000fe40000701670 */
[----:B------:R-:W-:Y:S01]  /*0930*/  ISETP.LT.OR P1, PT, R13, RZ, P1 ;  /* 0x000000ff0d00720c */ /* 0x000fe20000f21670 */
[----:B-1----:R-:W-:-:S10]  /*0940*/  IMAD.WIDE.U32 R14, R2, 0x8, R4 ;  /* 0x00000008020e7825 */ /* 0x002fd400078e0004 */
[----:B------:R-:W0:Y:S08]  /*0950*/  @!P0 LDC.64 R8, c[0x0][0x380] ;  /* 0x0000e000ff088b82 */ /* 0x000e300000000a00 */
[----:B------:R-:W1:Y:S01]  /*0960*/  @!P1 LDC.64 R10, c[0x0][0x380] ;  /* 0x0000e000ff0a9b82 */ /* 0x000e620000000a00 */
[----:B0-----:R-:W-:Y:S02]  /*0970*/  @!P0 IMAD.WIDE.U32 R4, R17, 0x8, R8 ;  /* 0x0000000811048825 */ /* 0x001fe400078e0008 */
[----:B------:R-:W2:Y:S04]  /*0980*/  @!P0 LDG.E.64 R8, desc[UR8][R14.64] ;  /* 0x000000080e088981 */ /* 0x000ea8000c1e1b00 */
[----:B------:R-:W2:Y:S01]  /*0990*/  @!P0 LDG.E.64 R4, desc[UR8][R4.64] ;  /* 0x0000000804048981 */ /* 0x000ea2000c1e1b00 */
[----:B-1----:R-:W-:-:S03]  /*09a0*/  @!P1 IMAD.WIDE.U32 R10, R13, 0x8, R10 ;  /* 0x000000080d0a9825 */ /* 0x002fc600078e000a */
[----:B------:R-:W3:Y:S04]  /*09b0*/  @!P1 LDG.E.64 R12, desc[UR8][R14.64+0x8] ;  /* 0x000008080e0c9981 */ /* 0x000ee8000c1e1b00 */
[----:B------:R-:W3:Y:S01]  /*09c0*/  @!P1 LDG.E.64 R10, desc[UR8][R10.64] ;  /* 0x000000080a0a9981 */ /* 0x000ee2000c1e1b00 */
[----:B------:R-:W-:Y:S01]  /*09d0*/  IADD3 R2, PT, PT, R2, 0x2, RZ ;  /* 0x0000000202027810 */ /* 0x000fe20007ffe0ff */
[----:B--2---:R-:W-:-:S08]  /*09e0*/  @!P0 DFMA R6, R4, R8, R6 ;  /* 0x000000080406822b */ /* 0x004fd00000000006 */
[----:B---3--:R-:W-:-:S11]  /*09f0*/  @!P1 DFMA R6, R10, R12, R6 ;  /* 0x0000000c0a06922b */ /* 0x008fd60000000006 */
.L_x_4:
[----:B------:R-:W-:Y:S05]  /*0a00*/  BRA.U UP1, `(.L_x_0) ;  /* 0x0000000101387547 */ /* 0x000fea000b800000 */
[----:B------:R-:W0:Y:S01]  /*0a10*/  LDCU UR4, c[0x0][0x39c] ;  /* 0x00007380ff0477ac */ /* 0x000e220008000800 */
[----:B------:R-:W-:Y:S01]  /*0a20*/  IMAD.IADD R3, R3, 0x1, R2 ;  /* 0x0000000103037824 */ /* 0x000fe200078e0202 */
[----:B------:R-:W-:Y:S04]  /*0a30*/  BSSY.RECONVERGENT B0, `(.L_x_0) ;  /* 0x000000b000007945 */ /* 0x000fe80003800200 */
[----:B0-----:R-:W-:-:S04]  /*0a40*/  ISETP.GE.AND P0, PT, R3, UR4, PT ;  /* 0x0000000403007c0c */ /* 0x001fc8000bf06270 */
[----:B------:R-:W-:-:S13]  /*0a50*/  ISETP.LT.OR P0, PT, R3, RZ, P0 ;  /* 0x000000ff0300720c */ /* 0x000fda0000701670 */
[----:B------:R-:W-:Y:S05]  /*0a60*/  @P0 BRA `(.L_x_5) ;  /* 0x00000000001c0947 */ /* 0x000fea0003800000 */
[----:B------:R-:W0:Y:S08]  /*0a70*/  LDC.64 R4, c[0x0][0x380] ;  /* 0x0000e000ff047b82 */ /* 0x000e300000000a00 */
[----:B------:R-:W1:Y:S01]  /*0a80*/  LDC.64 R8, c[0x0][0x388] ;  /* 0x0000e200ff087b82 */ /* 0x000e620000000a00 */
[----:B0-----:R-:W-:-:S06]  /*0a90*/  IMAD.WIDE.U32 R4, R3, 0x8, R4 ;  /* 0x0000000803047825 */ /* 0x001fcc00078e0004 */
[----:B------:R-:W2:Y:S01]  /*0aa0*/  LDG.E.64 R4, desc[UR8][R4.64] ;  /* 0x0000000804047981 */ /* 0x000ea2000c1e1b00 */
[----:B-1----:R-:W-:-:S06]  /*0ab0*/  IMAD.WIDE.U32 R2, R2, 0x8, R8 ;  /* 0x0000000802027825 */ /* 0x002fcc00078e0008 */
[----:B------:R-:W2:Y:S02]  /*0ac0*/  LDG.E.64 R2, desc[UR8][R2.64] ;  /* 0x0000000802027981 */ /* 0x000ea4000c1e1b00 */
[----:B--2---:R-:W-:-:S11]  /*0ad0*/  DFMA R6, R4, R2, R6 ;  /* 0x000000020406722b */ /* 0x004fd60000000006 */
.L_x_5:
[----:B------:R-:W-:Y:S05]  /*0ae0*/  BSYNC.RECONVERGENT B0 ;  /* 0x0000000000007941 */ /* 0x000fea0003800200 */
.L_x_0:
[----:B------:R-:W0:Y:S02]  /*0af0*/  LDC.64 R2, c[0x0][0x390] ;  /* 0x0000e400ff027b82 */ /* 0x000e240000000a00 */
[----:B0-----:R-:W-:-:S05]  /*0b00*/  IMAD.WIDE R2, R0, 0x8, R2 ;  /* 0x0000000800027825 */ /* 0x001fca00078e0202 */
[----:B------:R-:W-:Y:S01]  /*0b10*/  STG.E.64 desc[UR8][R2.64], R6 ;  /* 0x0000000602007986 */ /* 0x000fe2000c101b08 */
[----:B------:R-:W-:Y:S05]  /*0b20*/  EXIT ;  /* 0x000000000000794d */ /* 0x000fea0003800000 */
.L_x_6:
[----:B------:R-:W-:-:S00]  /*0b30*/  BRA `(.L_x_6) ;  /* 0xfffffffc00fc7947 */ /* 0x000fc0000383ffff */
[----:B------:R-:W-:-:S00]  /*0b40*/  NOP ;  /* 0x0000000000007918 */ /* 0x000fc00000000000 */
        /* <DEDUP_REMOVED lines=11> */
.L_x_7:


//--------------------- .nv.shared.reserved.0     --------------------------
	.section	.nv.shared.reserved.0,"aw",@nobits
	.weak		__nv_reservedSMEM_offset_0_alias
	.size		__nv_reservedSMEM_offset_0_alias, 0, 64
	.other		__nv_reservedSMEM_offset_0_alias,@"STO_CUDA_RESERVED_SHARED STV_DEFAULT"
__nv_reservedSMEM_offset_0_alias:
	.zero		0
	.zero		64


//--------------------- .nv.constant0._Z6conv1DPdS_S_ii --------------------------
	.section	.nv.constant0._Z6conv1DPdS_S_ii,"a",@progbits
	.sectionflags	@""
	.align	4
.nv.constant0._Z6conv1DPdS_S_ii:
	.zero		928


//--------------------- SYMBOLS --------------------------

	.type		.nv.reservedSmem.offset0,@object
	.size		.nv.reservedSmem.offset0,0x4
